//
// Generated by NVIDIA NVVM Compiler
//
// Compiler Build ID: CL-36424714
// Cuda compilation tools, release 13.0, V13.0.88
// Based on NVVM 20.0.0
//

.version 9.0
.target sm_100
.address_size 64

	// .globl	_Z6kernelPyiiPKjjj

.visible .entry _Z6kernelPyiiPKjjj(
	.param .u64 .ptr .align 1 _Z6kernelPyiiPKjjj_param_0,
	.param .u32 _Z6kernelPyiiPKjjj_param_1,
	.param .u32 _Z6kernelPyiiPKjjj_param_2,
	.param .u64 .ptr .align 1 _Z6kernelPyiiPKjjj_param_3,
	.param .u32 _Z6kernelPyiiPKjjj_param_4,
	.param .u32 _Z6kernelPyiiPKjjj_param_5
)
{
	.reg .pred 	%p<8>;
	.reg .b32 	%r<27>;
	.reg .b64 	%rd<12>;

	ld.param.u64 	%rd4, [_Z6kernelPyiiPKjjj_param_0];
	ld.param.u32 	%r13, [_Z6kernelPyiiPKjjj_param_1];
	ld.param.u32 	%r14, [_Z6kernelPyiiPKjjj_param_2];
	ld.param.u64 	%rd5, [_Z6kernelPyiiPKjjj_param_3];
	ld.param.u32 	%r15, [_Z6kernelPyiiPKjjj_param_4];
	ld.param.u32 	%r16, [_Z6kernelPyiiPKjjj_param_5];
	// begin inline asm
	mov.u32 %r17, %smid;
	// end inline asm
	mov.b32 	%r18, 0;
	mov.u32 	%r26, %r18;
	setp.eq.s32 	%p1, %r15, 0;
	@%p1 bra 	$L__BB0_10;
	setp.lt.s32 	%p2, %r14, 1;
	mov.u32 	%r2, %tid.x;
	mov.u32 	%r3, %ntid.x;
	@%p2 bra 	$L__BB0_10;
	cvta.to.global.u64 	%rd1, %rd5;
	cvta.to.global.u64 	%rd2, %rd4;
	mul.lo.s32 	%r4, %r16, %r3;
	add.s32 	%r5, %r17, %r2;
	mov.b32 	%r23, 0;
$L__BB0_3:
	mul.wide.u32 	%rd8, %r23, 4;
	add.s64 	%rd9, %rd1, %rd8;
	ld.global.u32 	%r20, [%rd9];
	setp.ne.s32 	%p3, %r17, %r20;
	@%p3 bra 	$L__BB0_9;
	mad.lo.s32 	%r7, %r23, %r3, %r2;
	mov.b32 	%r24, 0;
$L__BB0_5:
	setp.ge.s32 	%p4, %r7, %r13;
	@%p4 bra 	$L__BB0_8;
	add.s32 	%r22, %r5, %r24;
	cvt.u64.u32 	%rd3, %r22;
	mov.u32 	%r25, %r7;
$L__BB0_7:
	mul.wide.s32 	%rd10, %r25, 8;
	add.s64 	%rd11, %rd2, %rd10;
	st.global.u64 	[%rd11], %rd3;
	add.s32 	%r25, %r25, %r4;
	setp.lt.s32 	%p5, %r25, %r13;
	@%p5 bra 	$L__BB0_7;
$L__BB0_8:
	add.s32 	%r24, %r24, 1;
	setp.ne.s32 	%p6, %r24, %r14;
	@%p6 bra 	$L__BB0_5;
$L__BB0_9:
	add.s32 	%r23, %r23, 1;
	setp.ne.s32 	%p7, %r23, %r15;
	@%p7 bra 	$L__BB0_3;
$L__BB0_10:
	bar.sync 	0;
	ret;

}


// ===== COMPILED SASS (sm_100) =====

	.target	sm_100

	.elftype	@"ET_EXEC"


//--------------------- .note.nv.tkinfo           --------------------------
	.section	.note.nv.tkinfo,"",@"SHT_NOTE"
	.sectionflags	@"SHF_NOTE_NV_TKINFO"
	.tkinfo
        /*0018*/ 	.word	0x00000002
        /*0030*/ 	.string	""
        /*0030*/ 	.string	"ptxas"
        /*0030*/ 	.string	"Cuda compilation tools, release 13.0, V13.0.88"
        /*0030*/ 	.string	"Build cuda_13.0.r13.0/compiler.36424714_0"
        /*0030*/ 	.string	"-arch sm_100 -m 64 "



//--------------------- .note.nv.cuinfo           --------------------------
	.section	.note.nv.cuinfo,"",@"SHT_NOTE"
	.sectionflags	@"SHF_NOTE_NV_CUINFO"
        /*0018*/ 	.short	0x0002
        /*001a*/ 	.short	0x0064
        /*001c*/ 	.short	0x0082
	.zero		2


//--------------------- .nv.info                  --------------------------
	.section	.nv.info,"",@"SHT_CUDA_INFO"
	.align	4


	//----- nvinfo : EIATTR_REGCOUNT
	.align		4
        /*0000*/ 	.byte	0x04, 0x2f
        /*0002*/ 	.short	(.L_1 - .L_0)
	.align		4
.L_0:
        /*0004*/ 	.word	index@(_Z6kernelPyiiPKjjj)
        /*0008*/ 	.word	0x0000000f


	//----- nvinfo : EIATTR_FRAME_SIZE
	.align		4
.L_1:
        /*000c*/ 	.byte	0x04, 0x11
        /*000e*/ 	.short	(.L_3 - .L_2)
	.align		4
.L_2:
        /*0010*/ 	.word	index@(_Z6kernelPyiiPKjjj)
        /*0014*/ 	.word	0x00000000


	//----- nvinfo : EIATTR_MIN_STACK_SIZE
	.align		4
.L_3:
        /*0018*/ 	.byte	0x04, 0x12
        /*001a*/ 	.short	(.L_5 - .L_4)
	.align		4
.L_4:
        /*001c*/ 	.word	index@(_Z6kernelPyiiPKjjj)
        /*0020*/ 	.word	0x00000000
.L_5:


//--------------------- .nv.compat                --------------------------
	.section	.nv.compat,"",@"SHT_CUDA_COMPAT_INFO"
	.align	4
        /*0000*/ 	.byte	0x02, 0x09, 0x00, 0x00, 0x02, 0x02, 0x01, 0x00, 0x02, 0x05, 0x05, 0x00, 0x03, 0x07, 0x01, 0x01
        /*0010*/ 	.byte	0x02, 0x03, 0x00, 0x00, 0x02, 0x06, 0x01, 0x00, 0x04, 0x0b, 0x08, 0x00, 0x09, 0x00, 0x00, 0x00
        /*0020*/ 	.byte	0x00, 0x00, 0x00, 0x00


//--------------------- .nv.info._Z6kernelPyiiPKjjj --------------------------
	.section	.nv.info._Z6kernelPyiiPKjjj,"",@"SHT_CUDA_INFO"
	.sectionflags	@""
	.align	4


	//----- nvinfo : EIATTR_CUDA_API_VERSION
	.align		4
        /*0000*/ 	.byte	0x04, 0x37
        /*0002*/ 	.short	(.L_7 - .L_6)
.L_6:
        /*0004*/ 	.word	0x00000082


	//----- nvinfo : EIATTR_KPARAM_INFO
	.align		4
.L_7:
        /*0008*/ 	.byte	0x04, 0x17
        /*000a*/ 	.short	(.L_9 - .L_8)
.L_8:
        /*000c*/ 	.word	0x00000000
        /*0010*/ 	.short	0x0005
        /*0012*/ 	.short	0x001c
        /*0014*/ 	.byte	0x00, 0xf0, 0x11, 0x00


	//----- nvinfo : EIATTR_KPARAM_INFO
	.align		4
.L_9:
        /*0018*/ 	.byte	0x04, 0x17
        /*001a*/ 	.short	(.L_11 - .L_10)
.L_10:
        /*001c*/ 	.word	0x00000000
        /*0020*/ 	.short	0x0004
        /*0022*/ 	.short	0x0018
        /*0024*/ 	.byte	0x00, 0xf0, 0x11, 0x00


	//----- nvinfo : EIATTR_KPARAM_INFO
	.align		4
.L_11:
        /*0028*/ 	.byte	0x04, 0x17
        /*002a*/ 	.short	(.L_13 - .L_12)
.L_12:
        /*002c*/ 	.word	0x00000000
        /*0030*/ 	.short	0x0003
        /*0032*/ 	.short	0x0010
        /*0034*/ 	.byte	0x00, 0xf5, 0x21, 0x00


	//----- nvinfo : EIATTR_KPARAM_INFO
	.align		4
.L_13:
        /*0038*/ 	.byte	0x04, 0x17
        /*003a*/ 	.short	(.L_15 - .L_14)
.L_14:
        /*003c*/ 	.word	0x00000000
        /*0040*/ 	.short	0x0002
        /*0042*/ 	.short	0x000c
        /*0044*/ 	.byte	0x00, 0xf0, 0x11, 0x00


	//----- nvinfo : EIATTR_KPARAM_INFO
	.align		4
.L_15:
        /*0048*/ 	.byte	0x04, 0x17
        /*004a*/ 	.short	(.L_17 - .L_16)
.L_16:
        /*004c*/ 	.word	0x00000000
        /*0050*/ 	.short	0x0001
        /*0052*/ 	.short	0x0008
        /*0054*/ 	.byte	0x00, 0xf0, 0x11, 0x00


	//----- nvinfo : EIATTR_KPARAM_INFO
	.align		4
.L_17:
        /*0058*/ 	.byte	0x04, 0x17
        /*005a*/ 	.short	(.L_19 - .L_18)
.L_18:
        /*005c*/ 	.word	0x00000000
        /*0060*/ 	.short	0x0000
        /*0062*/ 	.short	0x0000
        /*0064*/ 	.byte	0x00, 0xf5, 0x21, 0x00


	//----- nvinfo : EIATTR_SPARSE_MMA_MASK
	.align		4
.L_19:
        /*0068*/ 	.byte	0x03, 0x50
        /*006a*/ 	.short	0x0000


	//----- nvinfo : EIATTR_MAXREG_COUNT
	.align		4
        /*006c*/ 	.byte	0x03, 0x1b
        /*006e*/ 	.short	0x00ff


	//----- nvinfo : EIATTR_NUM_BARRIERS
	.align		4
        /*0070*/ 	.byte	0x02, 0x4c
        /*0072*/ 	.byte	0x01
	.zero		1


	//----- nvinfo : EIATTR_MERCURY_ISA_VERSION
	.align		4
        /*0074*/ 	.byte	0x03, 0x5f
        /*0076*/ 	.short	0x0101


	//----- nvinfo : EIATTR_VRC_CTA_INIT_COUNT
	.align		4
        /*0078*/ 	.byte	0x02, 0x4a
	.zero		1
	.zero		1


	//----- nvinfo : EIATTR_EXIT_INSTR_OFFSETS
	.align		4
        /*007c*/ 	.byte	0x04, 0x1c
        /*007e*/ 	.short	(.L_21 - .L_20)


	//   ....[0]....
.L_20:
        /*0080*/ 	.word	0x000002c0


	//----- nvinfo : EIATTR_CRS_STACK_SIZE
	.align		4
.L_21:
        /*0084*/ 	.byte	0x04, 0x1e
        /*0086*/ 	.short	(.L_23 - .L_22)
.L_22:
        /*0088*/ 	.word	0x00000000


	//----- nvinfo : EIATTR_CBANK_PARAM_SIZE
	.align		4
.L_23:
        /*008c*/ 	.byte	0x03, 0x19
        /*008e*/ 	.short	0x0020


	//----- nvinfo : EIATTR_PARAM_CBANK
	.align		4
        /*0090*/ 	.byte	0x04, 0x0a
        /*0092*/ 	.short	(.L_25 - .L_24)
	.align		4
.L_24:
        /*0094*/ 	.word	index@(.nv.constant0._Z6kernelPyiiPKjjj)
        /*0098*/ 	.short	0x0380
        /*009a*/ 	.short	0x0020


	//----- nvinfo : EIATTR_SW_WAR
	.align		4
.L_25:
        /*009c*/ 	.byte	0x04, 0x36
        /*009e*/ 	.short	(.L_27 - .L_26)
.L_26:
        /*00a0*/ 	.word	0x00000008
.L_27:


//--------------------- .nv.callgraph             --------------------------
	.section	.nv.callgraph,"",@"SHT_CUDA_CALLGRAPH"
	.align	4
	.sectionentsize	8
	.align		4
        /*0000*/ 	.word	0x00000000
	.align		4
        /*0004*/ 	.word	0xffffffff
	.align		4
        /*0008*/ 	.word	0x00000000
	.align		4
        /*000c*/ 	.word	0xfffffffe
	.align		4
        /*0010*/ 	.word	0x00000000
	.align		4
        /*0014*/ 	.word	0xfffffffd
	.align		4
        /*0018*/ 	.word	0x00000000
	.align		4
        /*001c*/ 	.word	0xfffffffc


//--------------------- .text._Z6kernelPyiiPKjjj  --------------------------
	.section	.text._Z6kernelPyiiPKjjj,"ax",@progbits
	.align	128
        .global         _Z6kernelPyiiPKjjj
        .type           _Z6kernelPyiiPKjjj,@function
        .size           _Z6kernelPyiiPKjjj,(.L_x_8 - _Z6kernelPyiiPKjjj)
        .other          _Z6kernelPyiiPKjjj,@"STO_CUDA_ENTRY STV_DEFAULT"
_Z6kernelPyiiPKjjj:
.text._Z6kernelPyiiPKjjj:
[----:B------:R-:W-:Y:S01]  /*0000*/  LDC R1, c[0x0][0x37c] ;  /* 0x0000df00ff017b82 */ /* 0x000fe20000000800 */
[----:B------:R-:W0:Y:S07]  /*0010*/  LDCU UR4, c[0x0][0x398] ;  /* 0x00007300ff0477ac */ /* 0x000e2e0008000800 */
[----:B------:R-:W1:Y:S01]  /*0020*/  S2UR UR5, SR_VIRTUALSMID ;  /* 0x00000000000579c3 */ /* 0x000e620000004300 */
[----:B0-----:R-:W-:-:S09]  /*0030*/  UISETP.NE.AND UP0, UPT, UR4, URZ, UPT ;  /* 0x000000ff0400728c */ /* 0x001fd2000bf05270 */
[----:B------:R-:W-:Y:S05]  /*0040*/  BRA.U !UP0, `(.L_x_0) ;  /* 0x0000000108987547 */ /* 0x000fea000b800000 */
[----:B------:R-:W0:Y:S01]  /*0050*/  LDCU UR4, c[0x0][0x38c] ;  /* 0x00007180ff0477ac */ /* 0x000e220008000800 */
[----:B------:R-:W2:Y:S01]  /*0060*/  LDCU UR6, c[0x0][0x360] ;  /* 0x00006c00ff0677ac */ /* 0x000ea20008000800 */
[----:B0-----:R-:W-:-:S09]  /*0070*/  UISETP.GE.AND UP0, UPT, UR4, 0x1, UPT ;  /* 0x000000010400788c */ /* 0x001fd2000bf06270 */
[----:B--2---:R-:W-:Y:S05]  /*0080*/  BRA.U !UP0, `(.L_x_0) ;  /* 0x0000000108887547 */ /* 0x004fea000b800000 */
[----:B------:R-:W1:Y:S01]  /*0090*/  S2R R0, SR_TID.X ;  /* 0x0000000000007919 */ /* 0x000e620000002100 */
[----:B------:R-:W-:Y:S01]  /*00a0*/  IMAD.MOV.U32 R9, RZ, RZ, RZ ;  /* 0x000000ffff097224 */ /* 0x000fe200078e00ff */
[----:B------:R-:W0:Y:S02]  /*00b0*/  LDCU.64 UR8, c[0x0][0x358] ;  /* 0x00006b00ff0877ac */ /* 0x000e240008000a00 */
[----:B01----:R-:W-:-:S07]  /*00c0*/  VIADD R12, R0, UR5 ;  /* 0x00000005000c7c36 */ /* 0x003fce0008000000 */
.L_x_6:
[----:B------:R-:W0:Y:S02]  /*00d0*/  LDC.64 R2, c[0x0][0x390] ;  /* 0x0000e400ff027b82 */ /* 0x000e240000000a00 */
[----:B0-----:R-:W-:-:S06]  /*00e0*/  IMAD.WIDE.U32 R2, R9, 0x4, R2 ;  /* 0x0000000409027825 */ /* 0x001fcc00078e0002 */
[----:B------:R-:W2:Y:S02]  /*00f0*/  LDG.E R2, desc[UR8][R2.64] ;  /* 0x0000000802027981 */ /* 0x000ea4000c1e1900 */
[----:B--2---:R-:W-:-:S13]  /*0100*/  ISETP.NE.AND P0, PT, R2, UR5, PT ;  /* 0x0000000502007c0c */ /* 0x004fda000bf05270 */
[----:B------:R-:W-:Y:S05]  /*0110*/  @P0 BRA `(.L_x_1) ;  /* 0x0000000000540947 */ /* 0x000fea0003800000 */
[----:B------:R-:W-:Y:S01]  /*0120*/  IMAD R10, R9, UR6, R0 ;  /* 0x00000006090a7c24 */ /* 0x000fe2000f8e0200 */
[----:B------:R-:W-:-:S06]  /*0130*/  UMOV UR4, URZ ;  /* 0x000000ff00047c82 */ /* 0x000fcc0008000000 */
.L_x_5:
[----:B------:R-:W0:Y:S01]  /*0140*/  LDCU UR7, c[0x0][0x388] ;  /* 0x00007100ff0777ac */ /* 0x000e220008000800 */
[----:B------:R-:W-:Y:S01]  /*0150*/  BSSY.RECONVERGENT B0, `(.L_x_2) ;  /* 0x000000d000007945 */ /* 0x000fe20003800200 */
[----:B0-----:R-:W-:-:S13]  /*0160*/  ISETP.GE.AND P0, PT, R10, UR7, PT ;  /* 0x000000070a007c0c */ /* 0x001fda000bf06270 */
[----:B------:R-:W-:Y:S05]  /*0170*/  @P0 BRA `(.L_x_3) ;  /* 0x0000000000280947 */ /* 0x000fea0003800000 */
[----:B------:R-:W0:Y:S01]  /*0180*/  LDC R8, c[0x0][0x39c] ;  /* 0x0000e700ff087b82 */ /* 0x000e220000000800 */
[----:B------:R-:W-:Y:S01]  /*0190*/  HFMA2 R7, -RZ, RZ, 0, 0 ;  /* 0x00000000ff077431 */ /* 0x000fe200000001ff */
[----:B------:R-:W-:Y:S01]  /*01a0*/  IADD3 R6, PT, PT, R12, UR4, RZ ;  /* 0x000000040c067c10 */ /* 0x000fe2000fffe0ff */
[----:B------:R-:W-:-:S05]  /*01b0*/  IMAD.MOV.U32 R11, RZ, RZ, R10 ;  /* 0x000000ffff0b7224 */ /* 0x000fca00078e000a */
[----:B------:R-:W1:Y:S02]  /*01c0*/  LDC.64 R4, c[0x0][0x380] ;  /* 0x0000e000ff047b82 */ /* 0x000e640000000a00 */
.L_x_4:
[----:B-1----:R-:W-:-:S04]  /*01d0*/  IMAD.WIDE R2, R11, 0x8, R4 ;  /* 0x000000080b027825 */ /* 0x002fc800078e0204 */
[----:B0-----:R-:W-:Y:S01]  /*01e0*/  IMAD R11, R8, UR6, R11 ;  /* 0x00000006080b7c24 */ /* 0x001fe2000f8e020b */
[----:B------:R2:W-:Y:S04]  /*01f0*/  STG.E.64 desc[UR8][R2.64], R6 ;  /* 0x0000000602007986 */ /* 0x0005e8000c101b08 */
[----:B------:R-:W-:-:S13]  /*0200*/  ISETP.GE.AND P0, PT, R11, UR7, PT ;  /* 0x000000070b007c0c */ /* 0x000fda000bf06270 */
[----:B--2---:R-:W-:Y:S05]  /*0210*/  @!P0 BRA `(.L_x_4) ;  /* 0xfffffffc00ec8947 */ /* 0x004fea000383ffff */
.L_x_3:
[----:B------:R-:W-:Y:S05]  /*0220*/  BSYNC.RECONVERGENT B0 ;  /* 0x0000000000007941 */ /* 0x000fea0003800200 */
.L_x_2:
[----:B------:R-:W0:Y:S01]  /*0230*/  LDCU UR7, c[0x0][0x38c] ;  /* 0x00007180ff0777ac */ /* 0x000e220008000800 */
[----:B------:R-:W-:-:S04]  /*0240*/  UIADD3 UR4, UPT, UPT, UR4, 0x1, URZ ;  /* 0x0000000104047890 */ /* 0x000fc8000fffe0ff */
[----:B0-----:R-:W-:-:S09]  /*0250*/  UISETP.NE.AND UP0, UPT, UR4, UR7, UPT ;  /* 0x000000070400728c */ /* 0x001fd2000bf05270 */
[----:B------:R-:W-:Y:S05]  /*0260*/  BRA.U UP0, `(.L_x_5) ;  /* 0xfffffffd00b47547 */ /* 0x000fea000b83ffff */
.L_x_1:
[----:B------:R-:W0:Y:S01]  /*0270*/  LDCU UR4, c[0x0][0x398] ;  /* 0x00007300ff0477ac */ /* 0x000e220008000800 */
[----:B------:R-:W-:-:S04]  /*0280*/  IADD3 R9, PT, PT, R9, 0x1, RZ ;  /* 0x0000000109097810 */ /* 0x000fc80007ffe0ff */
[----:B0-----:R-:W-:-:S13]  /*0290*/  ISETP.NE.AND P0, PT, R9, UR4, PT ;  /* 0x0000000409007c0c */ /* 0x001fda000bf05270 */
[----:B------:R-:W-:Y:S05]  /*02a0*/  @P0 BRA `(.L_x_6) ;  /* 0xfffffffc00880947 */ /* 0x000fea000383ffff */
.L_x_0:
[----:B------:R-:W-:Y:S06]  /*02b0*/  BAR.SYNC.DEFER_BLOCKING 0x0 ;  /* 0x0000000000007b1d */ /* 0x000fec0000010000 */
[----:B-1----:R-:W-:Y:S05]  /*02c0*/  EXIT ;  /* 0x000000000000794d */ /* 0x002fea0003800000 */
.L_x_7:
[----:B------:R-:W-:-:S00]  /*02d0*/  BRA `(.L_x_7) ;  /* 0xfffffffc00fc7947 */ /* 0x000fc0000383ffff */
[----:B------:R-:W-:-:S00]  /*02e0*/  NOP ;  /* 0x0000000000007918 */ /* 0x000fc00000000000 */
        /* <DEDUP_REMOVED lines=9> */
.L_x_8:


//--------------------- .nv.shared.reserved.0     --------------------------
	.section	.nv.shared.reserved.0,"aw",@nobits
	.weak		__nv_reservedSMEM_offset_0_alias
	.size		__nv_reservedSMEM_offset_0_alias, 0, 64
	.other		__nv_reservedSMEM_offset_0_alias,@"STO_CUDA_RESERVED_SHARED STV_DEFAULT"
__nv_reservedSMEM_offset_0_alias:
	.zero		0
	.zero		64


//--------------------- .nv.constant0._Z6kernelPyiiPKjjj --------------------------
	.section	.nv.constant0._Z6kernelPyiiPKjjj,"a",@progbits
	.sectionflags	@""
	.align	4
.nv.constant0._Z6kernelPyiiPKjjj:
	.zero		928


//--------------------- SYMBOLS --------------------------

	.type		.nv.reservedSmem.offset0,@object
	.size		.nv.reservedSmem.offset0,0x4
